	.headerflags	@"EF_CUDA_TEXMODE_UNIFIED EF_CUDA_64BIT_ADDRESS EF_CUDA_ACCELERATORS EF_CUDA_SM90 EF_CUDA_VIRTUAL_SM(EF_CUDA_SM90)"
	.elftype	@"ET_EXEC"


//--------------------- .nv.info                  --------------------------
	.section	.nv.info,"",@"SHT_CUDA_INFO"
	.align	4


	//----- nvinfo : EIATTR_REGCOUNT
	.align		4
        /*0000*/ 	.byte	0x04, 0x2f
        /*0002*/ 	.short	(.L_1 - .L_0)
	.align		4
.L_0:
        /*0004*/ 	.word	index@(triton_poi_fused__to_copy_7)
        /*0008*/ 	.word	0x00000009


	//----- nvinfo : EIATTR_MIN_STACK_SIZE
	.align		4
.L_1:
        /*000c*/ 	.byte	0x04, 0x12
        /*000e*/ 	.short	(.L_3 - .L_2)
	.align		4
.L_2:
        /*0010*/ 	.word	index@(triton_poi_fused__to_copy_7)
        /*0014*/ 	.word	0x00000000


	//----- nvinfo : EIATTR_FRAME_SIZE
	.align		4
.L_3:
        /*0018*/ 	.byte	0x04, 0x11
        /*001a*/ 	.short	(.L_5 - .L_4)
	.align		4
.L_4:
        /*001c*/ 	.word	index@(triton_poi_fused__to_copy_7)
        /*0020*/ 	.word	0x00000000


	//----- nvinfo : EIATTR_MIN_STACK_SIZE
	.align		4
.L_5:
        /*0024*/ 	.byte	0x04, 0x12
        /*0026*/ 	.short	(.L_7 - .L_6)
	.align		4
.L_6:
        /*0028*/ 	.word	index@(triton_poi_fused__to_copy_7)
        /*002c*/ 	.word	0x00000000
.L_7:


//--------------------- .nv.info.triton_poi_fused__to_copy_7 --------------------------
	.section	.nv.info.triton_poi_fused__to_copy_7,"",@"SHT_CUDA_INFO"
	.sectionflags	@""
	.align	4


	//----- nvinfo : EIATTR_CUDA_API_VERSION
	.align		4
        /*0000*/ 	.byte	0x04, 0x37
        /*0002*/ 	.short	(.L_9 - .L_8)
.L_8:
        /*0004*/ 	.word	0x0000007c


	//----- nvinfo : EIATTR_KPARAM_INFO
	.align		4
.L_9:
        /*0008*/ 	.byte	0x04, 0x17
        /*000a*/ 	.short	(.L_11 - .L_10)
.L_10:
        /*000c*/ 	.word	0x00000000
        /*0010*/ 	.short	0x0001
        /*0012*/ 	.short	0x0008
        /*0014*/ 	.byte	0x00, 0xf0, 0x11, 0x00


	//----- nvinfo : EIATTR_KPARAM_INFO
	.align		4
.L_11:
        /*0018*/ 	.byte	0x04, 0x17
        /*001a*/ 	.short	(.L_13 - .L_12)
.L_12:
        /*001c*/ 	.word	0x00000000
        /*0020*/ 	.short	0x0000
        /*0022*/ 	.short	0x0000
        /*0024*/ 	.byte	0x00, 0xf4, 0x21, 0x00


	//----- nvinfo : EIATTR_SPARSE_MMA_MASK
	.align		4
.L_13:
        /*0028*/ 	.byte	0x03, 0x50
        /*002a*/ 	.short	0x0000


	//----- nvinfo : EIATTR_MAXREG_COUNT
	.align		4
        /*002c*/ 	.byte	0x03, 0x1b
        /*002e*/ 	.short	0x00ff


	//----- nvinfo : EIATTR_EXIT_INSTR_OFFSETS
	.align		4
        /*0030*/ 	.byte	0x04, 0x1c
        /*0032*/ 	.short	(.L_15 - .L_14)


	//   ....[0]....
.L_14:
        /*0034*/ 	.word	0x000000e0


	//   ....[1]....
        /*0038*/ 	.word	0x00000110


	//----- nvinfo : EIATTR_REQNTID
	.align		4
.L_15:
        /*003c*/ 	.byte	0x04, 0x10
        /*003e*/ 	.short	(.L_17 - .L_16)
.L_16:
        /*0040*/ 	.word	0x00000020
        /*0044*/ 	.word	0x00000001
        /*0048*/ 	.word	0x00000001


	//----- nvinfo : EIATTR_CBANK_PARAM_SIZE
	.align		4
.L_17:
        /*004c*/ 	.byte	0x03, 0x19
        /*004e*/ 	.short	0x000c


	//----- nvinfo : EIATTR_PARAM_CBANK
	.align		4
        /*0050*/ 	.byte	0x04, 0x0a
        /*0052*/ 	.short	(.L_19 - .L_18)
	.align		4
.L_18:
        /*0054*/ 	.word	index@(.nv.constant0.triton_poi_fused__to_copy_7)
        /*0058*/ 	.short	0x0210
        /*005a*/ 	.short	0x000c


	//----- nvinfo : EIATTR_SW_WAR
	.align		4
.L_19:
        /*005c*/ 	.byte	0x04, 0x36
        /*005e*/ 	.short	(.L_21 - .L_20)
.L_20:
        /*0060*/ 	.word	0x00000008
.L_21:


//--------------------- .nv.callgraph             --------------------------
	.section	.nv.callgraph,"",@"SHT_CUDA_CALLGRAPH"
	.align	4
	.sectionentsize	8
	.align		4
        /*0000*/ 	.word	0x00000000
	.align		4
        /*0004*/ 	.word	0xffffffff
	.align		4
        /*0008*/ 	.word	0x00000000
	.align		4
        /*000c*/ 	.word	0xfffffffe
	.align		4
        /*0010*/ 	.word	0x00000000
	.align		4
        /*0014*/ 	.word	0xfffffffd
	.align		4
        /*0018*/ 	.word	0x00000000
	.align		4
        /*001c*/ 	.word	0xfffffffc


//--------------------- .text.triton_poi_fused__to_copy_7 --------------------------
	.section	.text.triton_poi_fused__to_copy_7,"ax",@progbits
	.align	128
        .global         triton_poi_fused__to_copy_7
        .type           triton_poi_fused__to_copy_7,@function
        .size           triton_poi_fused__to_copy_7,(.L_x_1 - triton_poi_fused__to_copy_7)
        .other          triton_poi_fused__to_copy_7,@"STO_CUDA_ENTRY STV_DEFAULT"
triton_poi_fused__to_copy_7:
.text.triton_poi_fused__to_copy_7:
[----:B------:R-:W0:Y:S02]  /*0000*/  LDC R1, c[0x0][0x28] ;  /* 0x00000a00ff017b82 */ /* 0x000e240000000800 */
[----:B------:R-:W1:Y:S01]  /*0010*/  S2R R6, SR_TID.X ;  /* 0x0000000000067919 */ /* 0x000e620000002100 */
[----:B------:R-:W2:Y:S01]  /*0020*/  LDC.64 R2, c[0x0][0x210] ;  /* 0x00008400ff027b82 */ /* 0x000ea20000000a00 */
[----:B------:R-:W3:Y:S01]  /*0030*/  S2R R5, SR_CTAID.X ;  /* 0x0000000000057919 */ /* 0x000ee20000002500 */
[C---:B-1----:R-:W-:Y:S02]  /*0040*/  LOP3.LUT R0, R6.reuse, 0xf, RZ, 0xc0, !PT ;  /* 0x0000000f06007812 */ /* 0x042fe400078ec0ff */
[----:B------:R-:W-:-:S03]  /*0050*/  LOP3.LUT P0, RZ, R6, 0x10, RZ, 0xc0, !PT ;  /* 0x0000001006ff7812 */ /* 0x000fc6000780c0ff */
[----:B---3--:R-:W-:-:S04]  /*0060*/  IMAD R5, R5, 0x10, R0 ;  /* 0x0000001005057824 */ /* 0x008fc800078e0200 */
[C---:B--2---:R-:W-:Y:S01]  /*0070*/  IMAD.WIDE R2, R5.reuse, 0x8, R2 ;  /* 0x0000000805027825 */ /* 0x044fe200078e0202 */
[----:B------:R-:W-:Y:S02]  /*0080*/  I2FP.F32.S32 R0, R5 ;  /* 0x0000000500007245 */ /* 0x000fe40000201400 */
[----:B------:R-:W-:-:S03]  /*0090*/  ISETP.LT.AND P0, PT, R5, 0xe, !P0 ;  /* 0x0000000e0500780c */ /* 0x000fc60004701270 */
[----:B------:R-:W-:-:S05]  /*00a0*/  FMUL R0, R0, 0.46153846383094787598 ;  /* 0x3eec4ec500007820 */ /* 0x000fca0000400000 */
[----:B------:R-:W-:-:S04]  /*00b0*/  FMNMX R0, RZ, R0, !PT ;  /* 0x00000000ff007209 */ /* 0x000fc80007800000 */
[----:B------:R-:W1:Y:S02]  /*00c0*/  F2I.TRUNC.NTZ R4, R0 ;  /* 0x0000000000047305 */ /* 0x000e64000020f100 */
[----:B-1----:R-:W-:Y:S01]  /*00d0*/  SHF.R.S32.HI R5, RZ, 0x1f, R4 ;  /* 0x0000001fff057819 */ /* 0x002fe20000011404 */
[----:B------:R-:W-:Y:S06]  /*00e0*/  @!P0 EXIT ;  /* 0x000000000000894d */ /* 0x000fec0003800000 */
[----:B------:R-:W-:Y:S02]  /*00f0*/  ULDC.64 UR4, c[0x0][0x208] ;  /* 0x0000820000047ab9 */ /* 0x000fe40000000a00 */
[----:B------:R-:W-:Y:S01]  /*0100*/  STG.E.64 desc[UR4][R2.64], R4 ;  /* 0x0000000402007986 */ /* 0x000fe2000c101b04 */
[----:B------:R-:W-:Y:S05]  /*0110*/  EXIT ;  /* 0x000000000000794d */ /* 0x000fea0003800000 */
.L_x_0:
[----:B------:R-:W-:-:S00]  /*0120*/  BRA `(.L_x_0) ;  /* 0xfffffffc00fc7947 */ /* 0x000fc0000383ffff */
[----:B------:R-:W-:-:S00]  /*0130*/  NOP ;  /* 0x0000000000007918 */ /* 0x000fc00000000000 */
        /* <DEDUP_REMOVED lines=12> */
.L_x_1:


//--------------------- .nv.constant0.triton_poi_fused__to_copy_7 --------------------------
	.section	.nv.constant0.triton_poi_fused__to_copy_7,"a",@progbits
	.sectionflags	@""
	.align	4
.nv.constant0.triton_poi_fused__to_copy_7:
	.zero		540
